//
// Generated by NVIDIA NVVM Compiler
//
// Compiler Build ID: CL-36424714
// Cuda compilation tools, release 13.0, V13.0.88
// Based on NVVM 20.0.0
//

.version 9.0
.target sm_100
.address_size 64

	// .globl	_Z6gelu_kPKfPfii

.visible .entry _Z6gelu_kPKfPfii(
	.param .u64 .ptr .align 1 _Z6gelu_kPKfPfii_param_0,
	.param .u64 .ptr .align 1 _Z6gelu_kPKfPfii_param_1,
	.param .u32 _Z6gelu_kPKfPfii_param_2,
	.param .u32 _Z6gelu_kPKfPfii_param_3
)
{
	.reg .pred 	%p<7>;
	.reg .b32 	%r<7>;
	.reg .b32 	%f<55>;
	.reg .b64 	%rd<9>;

	ld.param.u64 	%rd1, [_Z6gelu_kPKfPfii_param_0];
	ld.param.u64 	%rd2, [_Z6gelu_kPKfPfii_param_1];
	ld.param.u32 	%r3, [_Z6gelu_kPKfPfii_param_2];
	ld.param.u32 	%r2, [_Z6gelu_kPKfPfii_param_3];
	mov.u32 	%r4, %ctaid.x;
	mov.u32 	%r5, %ntid.x;
	mov.u32 	%r6, %tid.x;
	mad.lo.s32 	%r1, %r4, %r5, %r6;
	setp.ge.s32 	%p1, %r1, %r3;
	@%p1 bra 	$L__BB0_7;
	cvta.to.global.u64 	%rd3, %rd1;
	mul.wide.s32 	%rd4, %r1, 4;
	add.s64 	%rd5, %rd3, %rd4;
	ld.global.f32 	%f1, [%rd5];
	setp.eq.s32 	%p2, %r2, 0;
	@%p2 bra 	$L__BB0_3;
	mul.f32 	%f9, %f1, 0f3D372713;
	mul.f32 	%f10, %f1, %f9;
	fma.rn.f32 	%f11, %f1, %f10, %f1;
	mul.f32 	%f12, %f11, 0f3F4C422A;
	mul.f32 	%f13, %f1, 0f3F000000;
	abs.f32 	%f14, %f12;
	mul.f32 	%f15, %f14, 0f4038AA3B;
	ex2.approx.ftz.f32 	%f16, %f15;
	add.f32 	%f17, %f16, 0f3F800000;
	rcp.approx.ftz.f32 	%f18, %f17;
	fma.rn.f32 	%f19, %f18, 0fC0000000, 0f3F800000;
	setp.ge.f32 	%p3, %f14, 0f41102CB4;
	selp.f32 	%f20, 0f3F800000, %f19, %p3;
	copysign.f32 	%f21, %f12, %f20;
	mul.f32 	%f22, %f12, %f12;
	fma.rn.f32 	%f23, %f22, 0f3C80F082, 0fBD563CAE;
	fma.rn.f32 	%f24, %f23, %f22, 0f3E085941;
	fma.rn.f32 	%f25, %f24, %f22, 0fBEAAA9ED;
	fma.rn.f32 	%f26, %f25, %f22, 0f00000000;
	fma.rn.f32 	%f27, %f26, %f12, %f12;
	setp.ge.f32 	%p4, %f14, 0f3F19999A;
	selp.f32 	%f28, %f21, %f27, %p4;
	add.f32 	%f29, %f28, 0f3F800000;
	mul.f32 	%f54, %f13, %f29;
	bra.uni 	$L__BB0_6;
$L__BB0_3:
	mul.f32 	%f3, %f1, 0f3F3504F3;
	abs.f32 	%f30, %f3;
	setp.ltu.f32 	%p5, %f30, 0f3F8060FE;
	setp.ge.f32 	%p6, %f30, 0f3F8060FE;
	mul.f32 	%f31, %f3, %f3;
	selp.f32 	%f32, %f30, %f31, %p6;
	selp.f32 	%f33, 0f38EB4C3A, 0f38B1E96A, %p6;
	selp.f32 	%f34, 0fBAAE005B, 0fBA574D20, %p6;
	fma.rn.f32 	%f35, %f33, %f32, %f34;
	selp.f32 	%f36, 0f3C09919F, 0f3BAAD5EA, %p6;
	fma.rn.f32 	%f37, %f35, %f32, %f36;
	selp.f32 	%f38, 0fBD24D99A, 0fBCDC1BE7, %p6;
	fma.rn.f32 	%f39, %f37, %f32, %f38;
	selp.f32 	%f40, 0f3E235519, 0f3DE718AF, %p6;
	fma.rn.f32 	%f41, %f39, %f32, %f40;
	selp.f32 	%f42, 0f3F69B4F9, 0fBEC093AC, %p6;
	fma.rn.f32 	%f43, %f41, %f32, %f42;
	selp.f32 	%f44, 0f3F210A14, 0f3E0375D3, %p6;
	fma.rn.f32 	%f45, %f43, %f32, %f44;
	neg.f32 	%f46, %f32;
	selp.f32 	%f47, %f46, %f3, %p6;
	fma.rn.f32 	%f53, %f45, %f47, %f47;
	@%p5 bra 	$L__BB0_5;
	ex2.approx.ftz.f32 	%f48, %f53;
	mov.f32 	%f49, 0f3F800000;
	sub.f32 	%f50, %f49, %f48;
	copysign.f32 	%f53, %f3, %f50;
$L__BB0_5:
	add.f32 	%f51, %f53, 0f3F800000;
	mul.f32 	%f52, %f1, 0f3F000000;
	mul.f32 	%f54, %f52, %f51;
$L__BB0_6:
	cvta.to.global.u64 	%rd6, %rd2;
	add.s64 	%rd8, %rd6, %rd4;
	st.global.f32 	[%rd8], %f54;
$L__BB0_7:
	ret;

}


// ===== COMPILED SASS (sm_100) =====

	.target	sm_100

	.elftype	@"ET_EXEC"


//--------------------- .note.nv.tkinfo           --------------------------
	.section	.note.nv.tkinfo,"",@"SHT_NOTE"
	.sectionflags	@"SHF_NOTE_NV_TKINFO"
	.tkinfo
        /*0018*/ 	.word	0x00000002
        /*0030*/ 	.string	""
        /*0030*/ 	.string	"ptxas"
        /*0030*/ 	.string	"Cuda compilation tools, release 13.0, V13.0.88"
        /*0030*/ 	.string	"Build cuda_13.0.r13.0/compiler.36424714_0"
        /*0030*/ 	.string	"-arch sm_100 -m 64 "



//--------------------- .note.nv.cuinfo           --------------------------
	.section	.note.nv.cuinfo,"",@"SHT_NOTE"
	.sectionflags	@"SHF_NOTE_NV_CUINFO"
        /*0018*/ 	.short	0x0002
        /*001a*/ 	.short	0x0064
        /*001c*/ 	.short	0x0082
	.zero		2


//--------------------- .nv.info                  --------------------------
	.section	.nv.info,"",@"SHT_CUDA_INFO"
	.align	4


	//----- nvinfo : EIATTR_REGCOUNT
	.align		4
        /*0000*/ 	.byte	0x04, 0x2f
        /*0002*/ 	.short	(.L_1 - .L_0)
	.align		4
.L_0:
        /*0004*/ 	.word	index@(_Z6gelu_kPKfPfii)
        /*0008*/ 	.word	0x0000000c


	//----- nvinfo : EIATTR_FRAME_SIZE
	.align		4
.L_1:
        /*000c*/ 	.byte	0x04, 0x11
        /*000e*/ 	.short	(.L_3 - .L_2)
	.align		4
.L_2:
        /*0010*/ 	.word	index@(_Z6gelu_kPKfPfii)
        /*0014*/ 	.word	0x00000000


	//----- nvinfo : EIATTR_MIN_STACK_SIZE
	.align		4
.L_3:
        /*0018*/ 	.byte	0x04, 0x12
        /*001a*/ 	.short	(.L_5 - .L_4)
	.align		4
.L_4:
        /*001c*/ 	.word	index@(_Z6gelu_kPKfPfii)
        /*0020*/ 	.word	0x00000000
.L_5:


//--------------------- .nv.compat                --------------------------
	.section	.nv.compat,"",@"SHT_CUDA_COMPAT_INFO"
	.align	4
        /*0000*/ 	.byte	0x02, 0x09, 0x00, 0x00, 0x02, 0x02, 0x01, 0x00, 0x02, 0x05, 0x05, 0x00, 0x03, 0x07, 0x01, 0x01
        /*0010*/ 	.byte	0x02, 0x03, 0x00, 0x00, 0x02, 0x06, 0x01, 0x00, 0x04, 0x0b, 0x08, 0x00, 0x01, 0x00, 0x00, 0x00
        /*0020*/ 	.byte	0x00, 0x00, 0x00, 0x00


//--------------------- .nv.info._Z6gelu_kPKfPfii --------------------------
	.section	.nv.info._Z6gelu_kPKfPfii,"",@"SHT_CUDA_INFO"
	.sectionflags	@""
	.align	4


	//----- nvinfo : EIATTR_CUDA_API_VERSION
	.align		4
        /*0000*/ 	.byte	0x04, 0x37
        /*0002*/ 	.short	(.L_7 - .L_6)
.L_6:
        /*0004*/ 	.word	0x00000082


	//----- nvinfo : EIATTR_KPARAM_INFO
	.align		4
.L_7:
        /*0008*/ 	.byte	0x04, 0x17
        /*000a*/ 	.short	(.L_9 - .L_8)
.L_8:
        /*000c*/ 	.word	0x00000000
        /*0010*/ 	.short	0x0003
        /*0012*/ 	.short	0x0014
        /*0014*/ 	.byte	0x00, 0xf0, 0x11, 0x00


	//----- nvinfo : EIATTR_KPARAM_INFO
	.align		4
.L_9:
        /*0018*/ 	.byte	0x04, 0x17
        /*001a*/ 	.short	(.L_11 - .L_10)
.L_10:
        /*001c*/ 	.word	0x00000000
        /*0020*/ 	.short	0x0002
        /*0022*/ 	.short	0x0010
        /*0024*/ 	.byte	0x00, 0xf0, 0x11, 0x00


	//----- nvinfo : EIATTR_KPARAM_INFO
	.align		4
.L_11:
        /*0028*/ 	.byte	0x04, 0x17
        /*002a*/ 	.short	(.L_13 - .L_12)
.L_12:
        /*002c*/ 	.word	0x00000000
        /*0030*/ 	.short	0x0001
        /*0032*/ 	.short	0x0008
        /*0034*/ 	.byte	0x00, 0xf5, 0x21, 0x00


	//----- nvinfo : EIATTR_KPARAM_INFO
	.align		4
.L_13:
        /*0038*/ 	.byte	0x04, 0x17
        /*003a*/ 	.short	(.L_15 - .L_14)
.L_14:
        /*003c*/ 	.word	0x00000000
        /*0040*/ 	.short	0x0000
        /*0042*/ 	.short	0x0000
        /*0044*/ 	.byte	0x00, 0xf5, 0x21, 0x00


	//----- nvinfo : EIATTR_SPARSE_MMA_MASK
	.align		4
.L_15:
        /*0048*/ 	.byte	0x03, 0x50
        /*004a*/ 	.short	0x0000


	//----- nvinfo : EIATTR_MAXREG_COUNT
	.align		4
        /*004c*/ 	.byte	0x03, 0x1b
        /*004e*/ 	.short	0x00ff


	//----- nvinfo : EIATTR_MERCURY_ISA_VERSION
	.align		4
        /*0050*/ 	.byte	0x03, 0x5f
        /*0052*/ 	.short	0x0101


	//----- nvinfo : EIATTR_VRC_CTA_INIT_COUNT
	.align		4
        /*0054*/ 	.byte	0x02, 0x4a
	.zero		1
	.zero		1


	//----- nvinfo : EIATTR_EXIT_INSTR_OFFSETS
	.align		4
        /*0058*/ 	.byte	0x04, 0x1c
        /*005a*/ 	.short	(.L_17 - .L_16)


	//   ....[0]....
.L_16:
        /*005c*/ 	.word	0x00000070


	//   ....[1]....
        /*0060*/ 	.word	0x000004b0


	//----- nvinfo : EIATTR_CBANK_PARAM_SIZE
	.align		4
.L_17:
        /*0064*/ 	.byte	0x03, 0x19
        /*0066*/ 	.short	0x0018


	//----- nvinfo : EIATTR_PARAM_CBANK
	.align		4
        /*0068*/ 	.byte	0x04, 0x0a
        /*006a*/ 	.short	(.L_19 - .L_18)
	.align		4
.L_18:
        /*006c*/ 	.word	index@(.nv.constant0._Z6gelu_kPKfPfii)
        /*0070*/ 	.short	0x0380
        /*0072*/ 	.short	0x0018


	//----- nvinfo : EIATTR_SW_WAR
	.align		4
.L_19:
        /*0074*/ 	.byte	0x04, 0x36
        /*0076*/ 	.short	(.L_21 - .L_20)
.L_20:
        /*0078*/ 	.word	0x00000008
.L_21:


//--------------------- .nv.callgraph             --------------------------
	.section	.nv.callgraph,"",@"SHT_CUDA_CALLGRAPH"
	.align	4
	.sectionentsize	8
	.align		4
        /*0000*/ 	.word	0x00000000
	.align		4
        /*0004*/ 	.word	0xffffffff
	.align		4
        /*0008*/ 	.word	0x00000000
	.align		4
        /*000c*/ 	.word	0xfffffffe
	.align		4
        /*0010*/ 	.word	0x00000000
	.align		4
        /*0014*/ 	.word	0xfffffffd
	.align		4
        /*0018*/ 	.word	0x00000000
	.align		4
        /*001c*/ 	.word	0xfffffffc


//--------------------- .text._Z6gelu_kPKfPfii    --------------------------
	.section	.text._Z6gelu_kPKfPfii,"ax",@progbits
	.align	128
        .global         _Z6gelu_kPKfPfii
        .type           _Z6gelu_kPKfPfii,@function
        .size           _Z6gelu_kPKfPfii,(.L_x_3 - _Z6gelu_kPKfPfii)
        .other          _Z6gelu_kPKfPfii,@"STO_CUDA_ENTRY STV_DEFAULT"
_Z6gelu_kPKfPfii:
.text._Z6gelu_kPKfPfii:
[----:B------:R-:W-:Y:S01]  /*0000*/  LDC R1, c[0x0][0x37c] ;  /* 0x0000df00ff017b82 */ /* 0x000fe20000000800 */
[----:B------:R-:W0:Y:S07]  /*0010*/  S2R R3, SR_TID.X ;  /* 0x0000000000037919 */ /* 0x000e2e0000002100 */
[----:B------:R-:W0:Y:S01]  /*0020*/  S2UR UR4, SR_CTAID.X ;  /* 0x00000000000479c3 */ /* 0x000e220000002500 */
[----:B------:R-:W1:Y:S07]  /*0030*/  LDCU UR5, c[0x0][0x390] ;  /* 0x00007200ff0577ac */ /* 0x000e6e0008000800 */
[----:B------:R-:W0:Y:S02]  /*0040*/  LDC R2, c[0x0][0x360] ;  /* 0x0000d800ff027b82 */ /* 0x000e240000000800 */
[----:B0-----:R-:W-:-:S05]  /*0050*/  IMAD R2, R2, UR4, R3 ;  /* 0x0000000402027c24 */ /* 0x001fca000f8e0203 */
[----:B-1----:R-:W-:-:S13]  /*0060*/  ISETP.GE.AND P0, PT, R2, UR5, PT ;  /* 0x0000000502007c0c */ /* 0x002fda000bf06270 */
[----:B------:R-:W-:Y:S05]  /*0070*/  @P0 EXIT ;  /* 0x000000000000094d */ /* 0x000fea0003800000 */
[----:B------:R-:W0:Y:S01]  /*0080*/  LDC.64 R4, c[0x0][0x380] ;  /* 0x0000e000ff047b82 */ /* 0x000e220000000a00 */
[----:B------:R-:W1:Y:S01]  /*0090*/  LDCU.64 UR4, c[0x0][0x358] ;  /* 0x00006b00ff0477ac */ /* 0x000e620008000a00 */
[----:B------:R-:W2:Y:S01]  /*00a0*/  LDCU UR6, c[0x0][0x394] ;  /* 0x00007280ff0677ac */ /* 0x000ea20008000800 */
[----:B0-----:R-:W-:-:S05]  /*00b0*/  IMAD.WIDE R4, R2, 0x4, R4 ;  /* 0x0000000402047825 */ /* 0x001fca00078e0204 */
[----:B-1----:R0:W5:Y:S01]  /*00c0*/  LDG.E R3, desc[UR4][R4.64] ;  /* 0x0000000404037981 */ /* 0x002162000c1e1900 */
[----:B--2---:R-:W-:-:S09]  /*00d0*/  UISETP.NE.AND UP0, UPT, UR6, URZ, UPT ;  /* 0x000000ff0600728c */ /* 0x004fd2000bf05270 */
[----:B0-----:R-:W-:Y:S05]  /*00e0*/  BRA.U !UP0, `(.L_x_0) ;  /* 0x0000000108647547 */ /* 0x001fea000b800000 */
[C---:B-----5:R-:W-:Y:S01]  /*00f0*/  FMUL R0, R3.reuse, 0.044714998453855514526 ;  /* 0x3d37271303007820 */ /* 0x060fe20000400000 */
[----:B------:R-:W-:Y:S01]  /*0100*/  HFMA2 R8, -RZ, RZ, 1.125, -9232 ;  /* 0x3c80f082ff087431 */ /* 0x000fe200000001ff */
[----:B------:R-:W-:Y:S02]  /*0110*/  MOV R6, 0x3f800000 ;  /* 0x3f80000000067802 */ /* 0x000fe40000000f00 */
[----:B------:R-:W-:-:S04]  /*0120*/  FMUL R0, R3, R0 ;  /* 0x0000000003007220 */ /* 0x000fc80000400000 */
[C---:B------:R-:W-:Y:S01]  /*0130*/  FFMA R0, R3.reuse, R0, R3 ;  /* 0x0000000003007223 */ /* 0x040fe20000000003 */
[----:B------:R-:W-:-:S03]  /*0140*/  FMUL R3, R3, 0.5 ;  /* 0x3f00000003037820 */ /* 0x000fc60000400000 */
[----:B------:R-:W-:-:S04]  /*0150*/  FMUL R4, R0, 0.79788458347320556641 ;  /* 0x3f4c422a00047820 */ /* 0x000fc80000400000 */
[C---:B------:R-:W-:Y:S01]  /*0160*/  FMUL R0, |R4|.reuse, 2.8853900432586669922 ;  /* 0x4038aa3b04007820 */ /* 0x040fe20000400200 */
[C---:B------:R-:W-:Y:S01]  /*0170*/  FMUL R9, R4.reuse, R4 ;  /* 0x0000000404097220 */ /* 0x040fe20000400000 */
[C---:B------:R-:W-:Y:S02]  /*0180*/  FSETP.GE.AND P1, PT, |R4|.reuse, 0.60000002384185791016, PT ;  /* 0x3f19999a0400780b */ /* 0x040fe40003f26200 */
[----:B------:R-:W-:Y:S01]  /*0190*/  FSETP.GE.AND P0, PT, |R4|, 9.010913848876953125, PT ;  /* 0x41102cb40400780b */ /* 0x000fe20003f06200 */
[C---:B------:R-:W-:Y:S01]  /*01a0*/  FFMA R8, R9.reuse, R8, -0.052303962409496307373 ;  /* 0xbd563cae09087423 */ /* 0x040fe20000000008 */
[----:B------:R-:W0:Y:S03]  /*01b0*/  MUFU.EX2 R0, R0 ;  /* 0x0000000000007308 */ /* 0x000e260000000800 */
[----:B------:R-:W-:Y:S01]  /*01c0*/  FFMA R8, R9, R8, 0.1331529766321182251 ;  /* 0x3e08594109087423 */ /* 0x000fe20000000008 */
[----:B0-----:R-:W-:-:S03]  /*01d0*/  FADD R5, R0, 1 ;  /* 0x3f80000000057421 */ /* 0x001fc60000000000 */
[----:B------:R-:W-:-:S04]  /*01e0*/  FFMA R0, R9, R8, -0.33332768082618713379 ;  /* 0xbeaaa9ed09007423 */ /* 0x000fc80000000008 */
[----:B------:R-:W-:Y:S01]  /*01f0*/  FFMA R9, R9, R0, RZ ;  /* 0x0000000009097223 */ /* 0x000fe200000000ff */
[----:B------:R-:W0:Y:S02]  /*0200*/  MUFU.RCP R5, R5 ;  /* 0x0000000500057308 */ /* 0x000e240000001000 */
[----:B0-----:R-:W-:-:S05]  /*0210*/  FFMA R6, R5, -2, R6 ;  /* 0xc000000005067823 */ /* 0x001fca0000000006 */
[----:B------:R-:W-:-:S04]  /*0220*/  FSEL R7, R6, 1, !P0 ;  /* 0x3f80000006077808 */ /* 0x000fc80004000000 */
[--C-:B------:R-:W-:Y:S01]  /*0230*/  LOP3.LUT R7, R7, 0x80000000, R4.reuse, 0xb8, !PT ;  /* 0x8000000007077812 */ /* 0x100fe200078eb804 */
[----:B------:R-:W-:-:S04]  /*0240*/  @!P1 FFMA R7, R4, R9, R4 ;  /* 0x0000000904079223 */ /* 0x000fc80000000004 */
[----:B------:R-:W-:-:S04]  /*0250*/  FADD R0, R7, 1 ;  /* 0x3f80000007007421 */ /* 0x000fc80000000000 */
[----:B------:R-:W-:Y:S01]  /*0260*/  FMUL R7, R3, R0 ;  /* 0x0000000003077220 */ /* 0x000fe20000400000 */
[----:B------:R-:W-:Y:S06]  /*0270*/  BRA `(.L_x_1) ;  /* 0x0000000000807947 */ /* 0x000fec0003800000 */
.L_x_0:
[----:B------:R-:W-:Y:S02]  /*0280*/  HFMA2 R4, -RZ, RZ, 0.61474609375, 16.90625 ;  /* 0x38eb4c3aff047431 */ /* 0x000fe400000001ff */
[----:B-----5:R-:W-:Y:S01]  /*0290*/  FMUL R0, R3, 0.70710676908493041992 ;  /* 0x3f3504f303007820 */ /* 0x020fe20000400000 */
[----:B------:R-:W-:Y:S01]  /*02a0*/  MOV R6, 0x3aae005b ;  /* 0x3aae005b00067802 */ /* 0x000fe20000000f00 */
[----:B------:R-:W-:Y:S01]  /*02b0*/  HFMA2 R7, -RZ, RZ, 1.0087890625, -0.000686168670654296875 ;  /* 0x3c09919fff077431 */ /* 0x000fe200000001ff */
[----:B------:R-:W-:Y:S01]  /*02c0*/  MOV R9, 0x3d24d99a ;  /* 0x3d24d99a00097802 */ /* 0x000fe20000000f00 */
[C---:B------:R-:W-:Y:S01]  /*02d0*/  FMUL R5, R0.reuse, R0 ;  /* 0x0000000000057220 */ /* 0x040fe20000400000 */
[C---:B------:R-:W-:Y:S02]  /*02e0*/  FSETP.GE.AND P0, PT, |R0|.reuse, 1.0029599666595458984, PT ;  /* 0x3f8060fe0000780b */ /* 0x040fe40003f06200 */
[----:B------:R-:W-:Y:S02]  /*02f0*/  MOV R8, 0x3f69b4f9 ;  /* 0x3f69b4f900087802 */ /* 0x000fe40000000f00 */
[----:B------:R-:W-:-:S02]  /*0300*/  FSEL R5, |R0|, R5, P0 ;  /* 0x0000000500057208 */ /* 0x000fc40000000200 */
[----:B------:R-:W-:Y:S02]  /*0310*/  FSEL R4, R4, 8.4834944573231041431e-05, P0 ;  /* 0x38b1e96a04047808 */ /* 0x000fe40000000000 */
[----:B------:R-:W-:Y:S02]  /*0320*/  FSEL R6, -R6, -0.00082130916416645050049, P0 ;  /* 0xba574d2006067808 */ /* 0x000fe40000000100 */
[----:B------:R-:W-:Y:S02]  /*0330*/  FSEL R7, R7, 0.0052134888246655464172, P0 ;  /* 0x3baad5ea07077808 */ /* 0x000fe40000000000 */
[----:B------:R-:W-:Y:S01]  /*0340*/  FSEL R9, -R9, -0.026868773624300956726, P0 ;  /* 0xbcdc1be709097808 */ /* 0x000fe20000000100 */
[----:B------:R-:W-:Y:S01]  /*0350*/  FFMA R4, R5, R4, R6 ;  /* 0x0000000405047223 */ /* 0x000fe20000000006 */
[----:B------:R-:W-:-:S03]  /*0360*/  HFMA2 R6, -RZ, RZ, 1.5341796875, 81.5625 ;  /* 0x3e235519ff067431 */ /* 0x000fc600000001ff */
[----:B------:R-:W-:-:S04]  /*0370*/  FFMA R4, R5, R4, R7 ;  /* 0x0000000405047223 */ /* 0x000fc80000000007 */
[----:B------:R-:W-:Y:S01]  /*0380*/  FFMA R4, R5, R4, R9 ;  /* 0x0000000405047223 */ /* 0x000fe20000000009 */
[----:B------:R-:W-:Y:S02]  /*0390*/  FSEL R9, R8, -0.37612664699554443359, P0 ;  /* 0xbec093ac08097808 */ /* 0x000fe40000000000 */
[----:B------:R-:W-:Y:S01]  /*03a0*/  FSEL R7, R6, 0.11284004896879196167, P0 ;  /* 0x3de718af06077808 */ /* 0x000fe20000000000 */
[----:B------:R-:W-:-:S04]  /*03b0*/  HFMA2 R6, -RZ, RZ, 1.7822265625, 0.000185489654541015625 ;  /* 0x3f210a14ff067431 */ /* 0x000fc800000001ff */
[----:B------:R-:W-:-:S04]  /*03c0*/  FFMA R4, R5, R4, R7 ;  /* 0x0000000405047223 */ /* 0x000fc80000000007 */
[C---:B------:R-:W-:Y:S01]  /*03d0*/  FFMA R4, R5.reuse, R4, R9 ;  /* 0x0000000405047223 */ /* 0x040fe20000000009 */
[----:B------:R-:W-:Y:S02]  /*03e0*/  FSEL R9, -R5, R0, P0 ;  /* 0x0000000005097208 */ /* 0x000fe40000000100 */
[----:B------:R-:W-:-:S05]  /*03f0*/  FSEL R7, R6, 0.12837915122509002686, P0 ;  /* 0x3e0375d306077808 */ /* 0x000fca0000000000 */
[----:B------:R-:W-:-:S04]  /*0400*/  FFMA R4, R5, R4, R7 ;  /* 0x0000000405047223 */ /* 0x000fc80000000007 */
[----:B------:R-:W-:-:S04]  /*0410*/  FFMA R4, R4, R9, R9 ;  /* 0x0000000904047223 */ /* 0x000fc80000000009 */
[----:B------:R-:W0:Y:S02]  /*0420*/  @P0 MUFU.EX2 R5, R4 ;  /* 0x0000000400050308 */ /* 0x000e240000000800 */
[----:B0-----:R-:W-:-:S05]  /*0430*/  @P0 FADD R5, -R5, 1 ;  /* 0x3f80000005050421 */ /* 0x001fca0000000100 */
[----:B------:R-:W-:Y:S01]  /*0440*/  @P0 LOP3.LUT R4, R5, 0x80000000, R0, 0xb8, !PT ;  /* 0x8000000005040812 */ /* 0x000fe200078eb800 */
[----:B------:R-:W-:-:S04]  /*0450*/  FMUL R0, R3, 0.5 ;  /* 0x3f00000003007820 */ /* 0x000fc80000400000 */
[----:B------:R-:W-:-:S04]  /*0460*/  FADD R7, R4, 1 ;  /* 0x3f80000004077421 */ /* 0x000fc80000000000 */
[----:B------:R-:W-:-:S07]  /*0470*/  FMUL R7, R0, R7 ;  /* 0x0000000700077220 */ /* 0x000fce0000400000 */
.L_x_1:
[----:B------:R-:W0:Y:S02]  /*0480*/  LDC.64 R4, c[0x0][0x388] ;  /* 0x0000e200ff047b82 */ /* 0x000e240000000a00 */
[----:B0-----:R-:W-:-:S05]  /*0490*/  IMAD.WIDE R2, R2, 0x4, R4 ;  /* 0x0000000402027825 */ /* 0x001fca00078e0204 */
[----:B------:R-:W-:Y:S01]  /*04a0*/  STG.E desc[UR4][R2.64], R7 ;  /* 0x0000000702007986 */ /* 0x000fe2000c101904 */
[----:B------:R-:W-:Y:S05]  /*04b0*/  EXIT ;  /* 0x000000000000794d */ /* 0x000fea0003800000 */
.L_x_2:
[----:B------:R-:W-:-:S00]  /*04c0*/  BRA `(.L_x_2) ;  /* 0xfffffffc00fc7947 */ /* 0x000fc0000383ffff */
[----:B------:R-:W-:-:S00]  /*04d0*/  NOP ;  /* 0x0000000000007918 */ /* 0x000fc00000000000 */
        /* <DEDUP_REMOVED lines=10> */
.L_x_3:


//--------------------- .nv.shared.reserved.0     --------------------------
	.section	.nv.shared.reserved.0,"aw",@nobits
	.weak		__nv_reservedSMEM_offset_0_alias
	.size		__nv_reservedSMEM_offset_0_alias, 0, 64
	.other		__nv_reservedSMEM_offset_0_alias,@"STO_CUDA_RESERVED_SHARED STV_DEFAULT"
__nv_reservedSMEM_offset_0_alias:
	.zero		0
	.zero		64


//--------------------- .nv.constant0._Z6gelu_kPKfPfii --------------------------
	.section	.nv.constant0._Z6gelu_kPKfPfii,"a",@progbits
	.sectionflags	@""
	.align	4
.nv.constant0._Z6gelu_kPKfPfii:
	.zero		920


//--------------------- SYMBOLS --------------------------

	.type		.nv.reservedSmem.offset0,@object
	.size		.nv.reservedSmem.offset0,0x4
